//
// Generated by NVIDIA NVVM Compiler
//
// Compiler Build ID: CL-36424714
// Cuda compilation tools, release 13.0, V13.0.88
// Based on NVVM 20.0.0
//

.version 9.0
.target sm_100
.address_size 64

	// .globl	_Z5countPiS_

.visible .entry _Z5countPiS_(
	.param .u64 .ptr .align 1 _Z5countPiS__param_0,
	.param .u64 .ptr .align 1 _Z5countPiS__param_1
)
{
	.reg .b32 	%r<4>;
	.reg .b64 	%rd<9>;

	ld.param.u64 	%rd1, [_Z5countPiS__param_0];
	ld.param.u64 	%rd2, [_Z5countPiS__param_1];
	cvta.to.global.u64 	%rd3, %rd2;
	cvta.to.global.u64 	%rd4, %rd1;
	mov.u32 	%r1, %tid.x;
	mul.wide.u32 	%rd5, %r1, 4;
	add.s64 	%rd6, %rd4, %rd5;
	ld.global.u32 	%r2, [%rd6];
	mul.wide.s32 	%rd7, %r2, 4;
	add.s64 	%rd8, %rd3, %rd7;
	atom.global.add.u32 	%r3, [%rd8], 1;
	ret;

}
	// .globl	_Z10bucketsortPiS_
.visible .entry _Z10bucketsortPiS_(
	.param .u64 .ptr .align 1 _Z10bucketsortPiS__param_0,
	.param .u64 .ptr .align 1 _Z10bucketsortPiS__param_1
)
{
	.reg .pred 	%p<12>;
	.reg .b32 	%r<110>;
	.reg .b64 	%rd<22>;

	ld.param.u64 	%rd10, [_Z10bucketsortPiS__param_0];
	ld.param.u64 	%rd11, [_Z10bucketsortPiS__param_1];
	cvta.to.global.u64 	%rd1, %rd11;
	mov.u32 	%r1, %tid.x;
	setp.eq.s32 	%p1, %r1, 0;
	mov.b32 	%r106, 0;
	@%p1 bra 	$L__BB1_13;
	and.b32  	%r2, %r1, 15;
	setp.lt.u32 	%p2, %r1, 16;
	mov.b32 	%r96, 0;
	mov.u32 	%r106, %r96;
	@%p2 bra 	$L__BB1_4;
	and.b32  	%r96, %r1, 1008;
	neg.s32 	%r107, %r96;
	add.s64 	%rd21, %rd1, 32;
	mov.b32 	%r106, 0;
$L__BB1_3:
	.pragma "nounroll";
	ld.global.u32 	%r36, [%rd21+-32];
	add.s32 	%r37, %r36, %r106;
	ld.global.u32 	%r38, [%rd21+-28];
	add.s32 	%r39, %r38, %r37;
	ld.global.u32 	%r40, [%rd21+-24];
	add.s32 	%r41, %r40, %r39;
	ld.global.u32 	%r42, [%rd21+-20];
	add.s32 	%r43, %r42, %r41;
	ld.global.u32 	%r44, [%rd21+-16];
	add.s32 	%r45, %r44, %r43;
	ld.global.u32 	%r46, [%rd21+-12];
	add.s32 	%r47, %r46, %r45;
	ld.global.u32 	%r48, [%rd21+-8];
	add.s32 	%r49, %r48, %r47;
	ld.global.u32 	%r50, [%rd21+-4];
	add.s32 	%r51, %r50, %r49;
	ld.global.u32 	%r52, [%rd21];
	add.s32 	%r53, %r52, %r51;
	ld.global.u32 	%r54, [%rd21+4];
	add.s32 	%r55, %r54, %r53;
	ld.global.u32 	%r56, [%rd21+8];
	add.s32 	%r57, %r56, %r55;
	ld.global.u32 	%r58, [%rd21+12];
	add.s32 	%r59, %r58, %r57;
	ld.global.u32 	%r60, [%rd21+16];
	add.s32 	%r61, %r60, %r59;
	ld.global.u32 	%r62, [%rd21+20];
	add.s32 	%r63, %r62, %r61;
	ld.global.u32 	%r64, [%rd21+24];
	add.s32 	%r65, %r64, %r63;
	ld.global.u32 	%r66, [%rd21+28];
	add.s32 	%r106, %r66, %r65;
	add.s32 	%r107, %r107, 16;
	add.s64 	%rd21, %rd21, 64;
	setp.eq.s32 	%p3, %r107, 0;
	@%p3 bra 	$L__BB1_4;
	bra.uni 	$L__BB1_3;
$L__BB1_4:
	setp.eq.s32 	%p4, %r2, 0;
	@%p4 bra 	$L__BB1_13;
	and.b32  	%r8, %r1, 7;
	setp.lt.u32 	%p5, %r2, 8;
	@%p5 bra 	$L__BB1_7;
	mul.wide.u32 	%rd12, %r96, 4;
	add.s64 	%rd13, %rd1, %rd12;
	ld.global.u32 	%r68, [%rd13];
	add.s32 	%r69, %r68, %r106;
	ld.global.u32 	%r70, [%rd13+4];
	add.s32 	%r71, %r70, %r69;
	ld.global.u32 	%r72, [%rd13+8];
	add.s32 	%r73, %r72, %r71;
	ld.global.u32 	%r74, [%rd13+12];
	add.s32 	%r75, %r74, %r73;
	ld.global.u32 	%r76, [%rd13+16];
	add.s32 	%r77, %r76, %r75;
	ld.global.u32 	%r78, [%rd13+20];
	add.s32 	%r79, %r78, %r77;
	ld.global.u32 	%r80, [%rd13+24];
	add.s32 	%r81, %r80, %r79;
	ld.global.u32 	%r82, [%rd13+28];
	add.s32 	%r106, %r82, %r81;
	add.s32 	%r96, %r96, 8;
$L__BB1_7:
	setp.eq.s32 	%p6, %r8, 0;
	@%p6 bra 	$L__BB1_13;
	and.b32  	%r14, %r1, 3;
	setp.lt.u32 	%p7, %r8, 4;
	@%p7 bra 	$L__BB1_10;
	mul.wide.u32 	%rd14, %r96, 4;
	add.s64 	%rd15, %rd1, %rd14;
	ld.global.u32 	%r84, [%rd15];
	add.s32 	%r85, %r84, %r106;
	ld.global.u32 	%r86, [%rd15+4];
	add.s32 	%r87, %r86, %r85;
	ld.global.u32 	%r88, [%rd15+8];
	add.s32 	%r89, %r88, %r87;
	ld.global.u32 	%r90, [%rd15+12];
	add.s32 	%r106, %r90, %r89;
	add.s32 	%r96, %r96, 4;
$L__BB1_10:
	setp.eq.s32 	%p8, %r14, 0;
	@%p8 bra 	$L__BB1_13;
	mul.wide.u32 	%rd16, %r96, 4;
	add.s64 	%rd20, %rd1, %rd16;
	neg.s32 	%r104, %r14;
$L__BB1_12:
	.pragma "nounroll";
	ld.global.u32 	%r91, [%rd20];
	add.s32 	%r106, %r91, %r106;
	add.s64 	%rd20, %rd20, 4;
	add.s32 	%r104, %r104, 1;
	setp.ne.s32 	%p9, %r104, 0;
	@%p9 bra 	$L__BB1_12;
$L__BB1_13:
	mul.wide.u32 	%rd17, %r1, 4;
	add.s64 	%rd6, %rd1, %rd17;
	ld.global.u32 	%r92, [%rd6];
	setp.lt.s32 	%p10, %r92, 1;
	@%p10 bra 	$L__BB1_16;
	cvta.to.global.u64 	%rd7, %rd10;
$L__BB1_15:
	add.s32 	%r31, %r106, 1;
	mul.wide.s32 	%rd18, %r106, 4;
	add.s64 	%rd19, %rd7, %rd18;
	st.global.u32 	[%rd19], %r1;
	ld.global.u32 	%r93, [%rd6];
	add.s32 	%r94, %r93, -1;
	st.global.u32 	[%rd6], %r94;
	setp.gt.s32 	%p11, %r93, 1;
	mov.u32 	%r106, %r31;
	@%p11 bra 	$L__BB1_15;
$L__BB1_16:
	ret;

}


// ===== COMPILED SASS (sm_100) =====

	.target	sm_100

	.elftype	@"ET_EXEC"


//--------------------- .note.nv.tkinfo           --------------------------
	.section	.note.nv.tkinfo,"",@"SHT_NOTE"
	.sectionflags	@"SHF_NOTE_NV_TKINFO"
	.tkinfo
        /*0018*/ 	.word	0x00000002
        /*0030*/ 	.string	""
        /*0030*/ 	.string	"ptxas"
        /*0030*/ 	.string	"Cuda compilation tools, release 13.0, V13.0.88"
        /*0030*/ 	.string	"Build cuda_13.0.r13.0/compiler.36424714_0"
        /*0030*/ 	.string	"-arch sm_100 -m 64 "



//--------------------- .note.nv.cuinfo           --------------------------
	.section	.note.nv.cuinfo,"",@"SHT_NOTE"
	.sectionflags	@"SHF_NOTE_NV_CUINFO"
        /*0018*/ 	.short	0x0002
        /*001a*/ 	.short	0x0064
        /*001c*/ 	.short	0x0082
	.zero		2


//--------------------- .nv.info                  --------------------------
	.section	.nv.info,"",@"SHT_CUDA_INFO"
	.align	4


	//----- nvinfo : EIATTR_REGCOUNT
	.align		4
        /*0000*/ 	.byte	0x04, 0x2f
        /*0002*/ 	.short	(.L_1 - .L_0)
	.align		4
.L_0:
        /*0004*/ 	.word	index@(_Z5countPiS_)
        /*0008*/ 	.word	0x0000000a


	//----- nvinfo : EIATTR_FRAME_SIZE
	.align		4
.L_1:
        /*000c*/ 	.byte	0x04, 0x11
        /*000e*/ 	.short	(.L_3 - .L_2)
	.align		4
.L_2:
        /*0010*/ 	.word	index@(_Z5countPiS_)
        /*0014*/ 	.word	0x00000000


	//----- nvinfo : EIATTR_REGCOUNT
	.align		4
.L_3:
        /*0018*/ 	.byte	0x04, 0x2f
        /*001a*/ 	.short	(.L_5 - .L_4)
	.align		4
.L_4:
        /*001c*/ 	.word	index@(_Z10bucketsortPiS_)
        /*0020*/ 	.word	0x0000001a


	//----- nvinfo : EIATTR_FRAME_SIZE
	.align		4
.L_5:
        /*0024*/ 	.byte	0x04, 0x11
        /*0026*/ 	.short	(.L_7 - .L_6)
	.align		4
.L_6:
        /*0028*/ 	.word	index@(_Z10bucketsortPiS_)
        /*002c*/ 	.word	0x00000000


	//----- nvinfo : EIATTR_MIN_STACK_SIZE
	.align		4
.L_7:
        /*0030*/ 	.byte	0x04, 0x12
        /*0032*/ 	.short	(.L_9 - .L_8)
	.align		4
.L_8:
        /*0034*/ 	.word	index@(_Z10bucketsortPiS_)
        /*0038*/ 	.word	0x00000000


	//----- nvinfo : EIATTR_MIN_STACK_SIZE
	.align		4
.L_9:
        /*003c*/ 	.byte	0x04, 0x12
        /*003e*/ 	.short	(.L_11 - .L_10)
	.align		4
.L_10:
        /*0040*/ 	.word	index@(_Z5countPiS_)
        /*0044*/ 	.word	0x00000000
.L_11:


//--------------------- .nv.compat                --------------------------
	.section	.nv.compat,"",@"SHT_CUDA_COMPAT_INFO"
	.align	4
        /*0000*/ 	.byte	0x02, 0x09, 0x00, 0x00, 0x02, 0x02, 0x01, 0x00, 0x02, 0x05, 0x05, 0x00, 0x03, 0x07, 0x01, 0x01
        /*0010*/ 	.byte	0x02, 0x03, 0x00, 0x00, 0x02, 0x06, 0x01, 0x00, 0x04, 0x0b, 0x08, 0x00, 0x09, 0x00, 0x00, 0x00
        /*0020*/ 	.byte	0x00, 0x00, 0x00, 0x00


//--------------------- .nv.info._Z10bucketsortPiS_ --------------------------
	.section	.nv.info._Z10bucketsortPiS_,"",@"SHT_CUDA_INFO"
	.sectionflags	@""
	.align	4


	//----- nvinfo : EIATTR_CUDA_API_VERSION
	.align		4
        /*0000*/ 	.byte	0x04, 0x37
        /*0002*/ 	.short	(.L_13 - .L_12)
.L_12:
        /*0004*/ 	.word	0x00000082


	//----- nvinfo : EIATTR_KPARAM_INFO
	.align		4
.L_13:
        /*0008*/ 	.byte	0x04, 0x17
        /*000a*/ 	.short	(.L_15 - .L_14)
.L_14:
        /*000c*/ 	.word	0x00000000
        /*0010*/ 	.short	0x0001
        /*0012*/ 	.short	0x0008
        /*0014*/ 	.byte	0x00, 0xf5, 0x21, 0x00


	//----- nvinfo : EIATTR_KPARAM_INFO
	.align		4
.L_15:
        /*0018*/ 	.byte	0x04, 0x17
        /*001a*/ 	.short	(.L_17 - .L_16)
.L_16:
        /*001c*/ 	.word	0x00000000
        /*0020*/ 	.short	0x0000
        /*0022*/ 	.short	0x0000
        /*0024*/ 	.byte	0x00, 0xf5, 0x21, 0x00


	//----- nvinfo : EIATTR_SPARSE_MMA_MASK
	.align		4
.L_17:
        /*0028*/ 	.byte	0x03, 0x50
        /*002a*/ 	.short	0x0000


	//----- nvinfo : EIATTR_MAXREG_COUNT
	.align		4
        /*002c*/ 	.byte	0x03, 0x1b
        /*002e*/ 	.short	0x00ff


	//----- nvinfo : EIATTR_MERCURY_ISA_VERSION
	.align		4
        /*0030*/ 	.byte	0x03, 0x5f
        /*0032*/ 	.short	0x0101


	//----- nvinfo : EIATTR_VRC_CTA_INIT_COUNT
	.align		4
        /*0034*/ 	.byte	0x02, 0x4a
	.zero		1
	.zero		1


	//----- nvinfo : EIATTR_EXIT_INSTR_OFFSETS
	.align		4
        /*0038*/ 	.byte	0x04, 0x1c
        /*003a*/ 	.short	(.L_19 - .L_18)


	//   ....[0]....
.L_18:
        /*003c*/ 	.word	0x000006b0


	//   ....[1]....
        /*0040*/ 	.word	0x00000740


	//----- nvinfo : EIATTR_CRS_STACK_SIZE
	.align		4
.L_19:
        /*0044*/ 	.byte	0x04, 0x1e
        /*0046*/ 	.short	(.L_21 - .L_20)
.L_20:
        /*0048*/ 	.word	0x00000000


	//----- nvinfo : EIATTR_CBANK_PARAM_SIZE
	.align		4
.L_21:
        /*004c*/ 	.byte	0x03, 0x19
        /*004e*/ 	.short	0x0010


	//----- nvinfo : EIATTR_PARAM_CBANK
	.align		4
        /*0050*/ 	.byte	0x04, 0x0a
        /*0052*/ 	.short	(.L_23 - .L_22)
	.align		4
.L_22:
        /*0054*/ 	.word	index@(.nv.constant0._Z10bucketsortPiS_)
        /*0058*/ 	.short	0x0380
        /*005a*/ 	.short	0x0010


	//----- nvinfo : EIATTR_SW_WAR
	.align		4
.L_23:
        /*005c*/ 	.byte	0x04, 0x36
        /*005e*/ 	.short	(.L_25 - .L_24)
.L_24:
        /*0060*/ 	.word	0x00000008
.L_25:


//--------------------- .nv.info._Z5countPiS_     --------------------------
	.section	.nv.info._Z5countPiS_,"",@"SHT_CUDA_INFO"
	.sectionflags	@""
	.align	4


	//----- nvinfo : EIATTR_CUDA_API_VERSION
	.align		4
        /*0000*/ 	.byte	0x04, 0x37
        /*0002*/ 	.short	(.L_27 - .L_26)
.L_26:
        /*0004*/ 	.word	0x00000082


	//----- nvinfo : EIATTR_KPARAM_INFO
	.align		4
.L_27:
        /*0008*/ 	.byte	0x04, 0x17
        /*000a*/ 	.short	(.L_29 - .L_28)
.L_28:
        /*000c*/ 	.word	0x00000000
        /*0010*/ 	.short	0x0001
        /*0012*/ 	.short	0x0008
        /*0014*/ 	.byte	0x00, 0xf5, 0x21, 0x00


	//----- nvinfo : EIATTR_KPARAM_INFO
	.align		4
.L_29:
        /*0018*/ 	.byte	0x04, 0x17
        /*001a*/ 	.short	(.L_31 - .L_30)
.L_30:
        /*001c*/ 	.word	0x00000000
        /*0020*/ 	.short	0x0000
        /*0022*/ 	.short	0x0000
        /*0024*/ 	.byte	0x00, 0xf5, 0x21, 0x00


	//----- nvinfo : EIATTR_SPARSE_MMA_MASK
	.align		4
.L_31:
        /*0028*/ 	.byte	0x03, 0x50
        /*002a*/ 	.short	0x0000


	//----- nvinfo : EIATTR_MAXREG_COUNT
	.align		4
        /*002c*/ 	.byte	0x03, 0x1b
        /*002e*/ 	.short	0x00ff


	//----- nvinfo : EIATTR_MERCURY_ISA_VERSION
	.align		4
        /*0030*/ 	.byte	0x03, 0x5f
        /*0032*/ 	.short	0x0101


	//----- nvinfo : EIATTR_VRC_CTA_INIT_COUNT
	.align		4
        /*0034*/ 	.byte	0x02, 0x4a
	.zero		1
	.zero		1


	//----- nvinfo : EIATTR_EXIT_INSTR_OFFSETS
	.align		4
        /*0038*/ 	.byte	0x04, 0x1c
        /*003a*/ 	.short	(.L_33 - .L_32)


	//   ....[0]....
.L_32:
        /*003c*/ 	.word	0x000000a0


	//----- nvinfo : EIATTR_CBANK_PARAM_SIZE
	.align		4
.L_33:
        /*0040*/ 	.byte	0x03, 0x19
        /*0042*/ 	.short	0x0010


	//----- nvinfo : EIATTR_PARAM_CBANK
	.align		4
        /*0044*/ 	.byte	0x04, 0x0a
        /*0046*/ 	.short	(.L_35 - .L_34)
	.align		4
.L_34:
        /*0048*/ 	.word	index@(.nv.constant0._Z5countPiS_)
        /*004c*/ 	.short	0x0380
        /*004e*/ 	.short	0x0010


	//----- nvinfo : EIATTR_SW_WAR
	.align		4
.L_35:
        /*0050*/ 	.byte	0x04, 0x36
        /*0052*/ 	.short	(.L_37 - .L_36)
.L_36:
        /*0054*/ 	.word	0x00000008
.L_37:


//--------------------- .nv.callgraph             --------------------------
	.section	.nv.callgraph,"",@"SHT_CUDA_CALLGRAPH"
	.align	4
	.sectionentsize	8
	.align		4
        /*0000*/ 	.word	0x00000000
	.align		4
        /*0004*/ 	.word	0xffffffff
	.align		4
        /*0008*/ 	.word	0x00000000
	.align		4
        /*000c*/ 	.word	0xfffffffe
	.align		4
        /*0010*/ 	.word	0x00000000
	.align		4
        /*0014*/ 	.word	0xfffffffd
	.align		4
        /*0018*/ 	.word	0x00000000
	.align		4
        /*001c*/ 	.word	0xfffffffc


//--------------------- .text._Z10bucketsortPiS_  --------------------------
	.section	.text._Z10bucketsortPiS_,"ax",@progbits
	.align	128
        .global         _Z10bucketsortPiS_
        .type           _Z10bucketsortPiS_,@function
        .size           _Z10bucketsortPiS_,(.L_x_13 - _Z10bucketsortPiS_)
        .other          _Z10bucketsortPiS_,@"STO_CUDA_ENTRY STV_DEFAULT"
_Z10bucketsortPiS_:
.text._Z10bucketsortPiS_:
[----:B------:R-:W-:Y:S01]  /*0000*/  LDC R1, c[0x0][0x37c] ;  /* 0x0000df00ff017b82 */ /* 0x000fe20000000800 */
[----:B------:R-:W0:Y:S01]  /*0010*/  S2R R0, SR_TID.X ;  /* 0x0000000000007919 */ /* 0x000e220000002100 */
[----:B------:R-:W1:Y:S01]  /*0020*/  LDCU.64 UR6, c[0x0][0x358] ;  /* 0x00006b00ff0677ac */ /* 0x000e620008000a00 */
[----:B------:R-:W-:Y:S01]  /*0030*/  BSSY.RECONVERGENT B0, `(.L_x_0) ;  /* 0x0000062000007945 */ /* 0x000fe20003800200 */
[----:B------:R-:W-:Y:S01]  /*0040*/  IMAD.MOV.U32 R2, RZ, RZ, RZ ;  /* 0x000000ffff027224 */ /* 0x000fe200078e00ff */
[----:B0-----:R-:W-:-:S13]  /*0050*/  ISETP.NE.AND P0, PT, R0, RZ, PT ;  /* 0x000000ff0000720c */ /* 0x001fda0003f05270 */
[----:B-1----:R-:W-:Y:S05]  /*0060*/  @!P0 BRA `(.L_x_1) ;  /* 0x0000000400788947 */ /* 0x002fea0003800000 */
[C---:B------:R-:W-:Y:S01]  /*0070*/  ISETP.GE.U32.AND P1, PT, R0.reuse, 0x10, PT ;  /* 0x000000100000780c */ /* 0x040fe20003f26070 */
[----:B------:R-:W-:Y:S01]  /*0080*/  BSSY.RECONVERGENT B1, `(.L_x_2) ;  /* 0x000002b000017945 */ /* 0x000fe20003800200 */
[----:B------:R-:W-:Y:S02]  /*0090*/  LOP3.LUT R23, R0, 0xf, RZ, 0xc0, !PT ;  /* 0x0000000f00177812 */ /* 0x000fe400078ec0ff */
[----:B------:R-:W-:Y:S02]  /*00a0*/  CS2R R2, SRZ ;  /* 0x0000000000027805 */ /* 0x000fe4000001ff00 */
[----:B------:R-:W-:-:S07]  /*00b0*/  ISETP.NE.AND P0, PT, R23, RZ, PT ;  /* 0x000000ff1700720c */ /* 0x000fce0003f05270 */
[----:B------:R-:W-:Y:S06]  /*00c0*/  @!P1 BRA `(.L_x_3) ;  /* 0x0000000000989947 */ /* 0x000fec0003800000 */
[----:B------:R-:W0:Y:S01]  /*00d0*/  LDCU.64 UR4, c[0x0][0x388] ;  /* 0x00007100ff0477ac */ /* 0x000e220008000a00 */
[----:B------:R-:W-:Y:S01]  /*00e0*/  LOP3.LUT R3, R0, 0x3f0, RZ, 0xc0, !PT ;  /* 0x000003f000037812 */ /* 0x000fe200078ec0ff */
[----:B------:R-:W-:-:S04]  /*00f0*/  IMAD.MOV.U32 R2, RZ, RZ, RZ ;  /* 0x000000ffff027224 */ /* 0x000fc800078e00ff */
[----:B------:R-:W-:Y:S01]  /*0100*/  IMAD.MOV R6, RZ, RZ, -R3 ;  /* 0x000000ffff067224 */ /* 0x000fe200078e0a03 */
[----:B0-----:R-:W-:-:S04]  /*0110*/  UIADD3 UR4, UP0, UPT, UR4, 0x20, URZ ;  /* 0x0000002004047890 */ /* 0x001fc8000ff1e0ff */
[----:B------:R-:W-:Y:S02]  /*0120*/  UIADD3.X UR5, UPT, UPT, URZ, UR5, URZ, UP0, !UPT ;  /* 0x00000005ff057290 */ /* 0x000fe400087fe4ff */
[----:B------:R-:W-:-:S04]  /*0130*/  IMAD.U32 R12, RZ, RZ, UR4 ;  /* 0x00000004ff0c7e24 */ /* 0x000fc8000f8e00ff */
[----:B------:R-:W-:-:S07]  /*0140*/  IMAD.U32 R5, RZ, RZ, UR5 ;  /* 0x00000005ff057e24 */ /* 0x000fce000f8e00ff */
.L_x_4:
[----:B------:R-:W-:-:S05]  /*0150*/  IMAD.MOV.U32 R4, RZ, RZ, R12 ;  /* 0x000000ffff047224 */ /* 0x000fca00078e000c */
[----:B------:R-:W2:Y:S04]  /*0160*/  LDG.E R11, desc[UR6][R4.64+-0x20] ;  /* 0xffffe006040b7981 */ /* 0x000ea8000c1e1900 */
[----:B------:R-:W2:Y:S04]  /*0170*/  LDG.E R12, desc[UR6][R4.64+-0x1c] ;  /* 0xffffe406040c7981 */ /* 0x000ea8000c1e1900 */
[----:B------:R-:W3:Y:S04]  /*0180*/  LDG.E R14, desc[UR6][R4.64+-0x18] ;  /* 0xffffe806040e7981 */ /* 0x000ee8000c1e1900 */
[----:B------:R-:W3:Y:S04]  /*0190*/  LDG.E R13, desc[UR6][R4.64+-0x14] ;  /* 0xffffec06040d7981 */ /* 0x000ee8000c1e1900 */
[----:B------:R-:W4:Y:S04]  /*01a0*/  LDG.E R16, desc[UR6][R4.64+-0x10] ;  /* 0xfffff00604107981 */ /* 0x000f28000c1e1900 */
[----:B------:R-:W4:Y:S04]  /*01b0*/  LDG.E R15, desc[UR6][R4.64+-0xc] ;  /* 0xfffff406040f7981 */ /* 0x000f28000c1e1900 */
[----:B------:R-:W5:Y:S04]  /*01c0*/  LDG.E R18, desc[UR6][R4.64+-0x8] ;  /* 0xfffff80604127981 */ /* 0x000f68000c1e1900 */
        /* <DEDUP_REMOVED lines=8> */
[----:B------:R0:W5:Y:S01]  /*0250*/  LDG.E R7, desc[UR6][R4.64+0x1c] ;  /* 0x00001c0604077981 */ /* 0x000162000c1e1900 */
[----:B------:R-:W-:-:S05]  /*0260*/  VIADD R6, R6, 0x10 ;  /* 0x0000001006067836 */ /* 0x000fca0000000000 */
[----:B------:R-:W-:Y:S02]  /*0270*/  ISETP.NE.AND P1, PT, R6, RZ, PT ;  /* 0x000000ff0600720c */ /* 0x000fe40003f25270 */
[----:B--2---:R-:W-:Y:S02]  /*0280*/  IADD3 R11, PT, PT, R12, R11, R2 ;  /* 0x0000000b0c0b7210 */ /* 0x004fe40007ffe002 */
[----:B------:R-:W-:-:S05]  /*0290*/  IADD3 R12, P2, PT, R4, 0x40, RZ ;  /* 0x00000040040c7810 */ /* 0x000fca0007f5e0ff */
[----:B0-----:R-:W-:Y:S01]  /*02a0*/  IMAD.X R5, RZ, RZ, R5, P2 ;  /* 0x000000ffff057224 */ /* 0x001fe200010e0605 */
[----:B---3--:R-:W-:-:S04]  /*02b0*/  IADD3 R11, PT, PT, R13, R14, R11 ;  /* 0x0000000e0d0b7210 */ /* 0x008fc80007ffe00b */
[----:B----4-:R-:W-:-:S04]  /*02c0*/  IADD3 R11, PT, PT, R15, R16, R11 ;  /* 0x000000100f0b7210 */ /* 0x010fc80007ffe00b */
[----:B-----5:R-:W-:-:S04]  /*02d0*/  IADD3 R11, PT, PT, R17, R18, R11 ;  /* 0x00000012110b7210 */ /* 0x020fc80007ffe00b */
[----:B------:R-:W-:-:S04]  /*02e0*/  IADD3 R11, PT, PT, R19, R20, R11 ;  /* 0x00000014130b7210 */ /* 0x000fc80007ffe00b */
[----:B------:R-:W-:-:S04]  /*02f0*/  IADD3 R11, PT, PT, R21, R22, R11 ;  /* 0x00000016150b7210 */ /* 0x000fc80007ffe00b */
[----:B------:R-:W-:-:S04]  /*0300*/  IADD3 R9, PT, PT, R10, R9, R11 ;  /* 0x000000090a097210 */ /* 0x000fc80007ffe00b */
[----:B------:R-:W-:Y:S01]  /*0310*/  IADD3 R2, PT, PT, R7, R8, R9 ;  /* 0x0000000807027210 */ /* 0x000fe20007ffe009 */
[----:B------:R-:W-:Y:S06]  /*0320*/  @P1 BRA `(.L_x_4) ;  /* 0xfffffffc00881947 */ /* 0x000fec000383ffff */
.L_x_3:
[----:B------:R-:W-:Y:S05]  /*0330*/  BSYNC.RECONVERGENT B1 ;  /* 0x0000000000017941 */ /* 0x000fea0003800200 */
.L_x_2:
[----:B------:R-:W-:Y:S05]  /*0340*/  @!P0 BRA `(.L_x_1) ;  /* 0x0000000000c08947 */ /* 0x000fea0003800000 */
[----:B------:R-:W-:Y:S01]  /*0350*/  ISETP.GE.U32.AND P0, PT, R23, 0x8, PT ;  /* 0x000000081700780c */ /* 0x000fe20003f06070 */
[----:B------:R-:W-:Y:S01]  /*0360*/  BSSY.RECONVERGENT B1, `(.L_x_5) ;  /* 0x0000013000017945 */ /* 0x000fe20003800200 */
[----:B------:R-:W-:-:S04]  /*0370*/  LOP3.LUT R14, R0, 0x7, RZ, 0xc0, !PT ;  /* 0x00000007000e7812 */ /* 0x000fc800078ec0ff */
[----:B------:R-:W-:-:S07]  /*0380*/  ISETP.NE.AND P1, PT, R14, RZ, PT ;  /* 0x000000ff0e00720c */ /* 0x000fce0003f25270 */
[----:B------:R-:W-:Y:S06]  /*0390*/  @!P0 BRA `(.L_x_6) ;  /* 0x00000000003c8947 */ /* 0x000fec0003800000 */
[----:B------:R-:W0:Y:S02]  /*03a0*/  LDC.64 R4, c[0x0][0x388] ;  /* 0x0000e200ff047b82 */ /* 0x000e240000000a00 */
[----:B0-----:R-:W-:-:S05]  /*03b0*/  IMAD.WIDE.U32 R4, R3, 0x4, R4 ;  /* 0x0000000403047825 */ /* 0x001fca00078e0004 */
[----:B------:R-:W2:Y:S04]  /*03c0*/  LDG.E R7, desc[UR6][R4.64] ;  /* 0x0000000604077981 */ /* 0x000ea8000c1e1900 */
[----:B------:R-:W2:Y:S04]  /*03d0*/  LDG.E R6, desc[UR6][R4.64+0x4] ;  /* 0x0000040604067981 */ /* 0x000ea8000c1e1900 */
[----:B------:R-:W3:Y:S04]  /*03e0*/  LDG.E R9, desc[UR6][R4.64+0x8] ;  /* 0x0000080604097981 */ /* 0x000ee8000c1e1900 */
[----:B------:R-:W3:Y:S04]  /*03f0*/  LDG.E R8, desc[UR6][R4.64+0xc] ;  /* 0x00000c0604087981 */ /* 0x000ee8000c1e1900 */
[----:B------:R-:W4:Y:S04]  /*0400*/  LDG.E R11, desc[UR6][R4.64+0x10] ;  /* 0x00001006040b7981 */ /* 0x000f28000c1e1900 */
[----:B------:R-:W4:Y:S04]  /*0410*/  LDG.E R10, desc[UR6][R4.64+0x14] ;  /* 0x00001406040a7981 */ /* 0x000f28000c1e1900 */
[----:B------:R-:W5:Y:S04]  /*0420*/  LDG.E R13, desc[UR6][R4.64+0x18] ;  /* 0x00001806040d7981 */ /* 0x000f68000c1e1900 */
[----:B------:R-:W5:Y:S01]  /*0430*/  LDG.E R12, desc[UR6][R4.64+0x1c] ;  /* 0x00001c06040c7981 */ /* 0x000f62000c1e1900 */
[----:B------:R-:W-:Y:S01]  /*0440*/  VIADD R3, R3, 0x8 ;  /* 0x0000000803037836 */ /* 0x000fe20000000000 */
[----:B--2---:R-:W-:-:S04]  /*0450*/  IADD3 R6, PT, PT, R6, R7, R2 ;  /* 0x0000000706067210 */ /* 0x004fc80007ffe002 */
[----:B---3--:R-:W-:-:S04]  /*0460*/  IADD3 R6, PT, PT, R8, R9, R6 ;  /* 0x0000000908067210 */ /* 0x008fc80007ffe006 */
[----:B----4-:R-:W-:-:S04]  /*0470*/  IADD3 R6, PT, PT, R10, R11, R6 ;  /* 0x0000000b0a067210 */ /* 0x010fc80007ffe006 */
[----:B-----5:R-:W-:-:S07]  /*0480*/  IADD3 R2, PT, PT, R12, R13, R6 ;  /* 0x0000000d0c027210 */ /* 0x020fce0007ffe006 */
.L_x_6:
[----:B------:R-:W-:Y:S05]  /*0490*/  BSYNC.RECONVERGENT B1 ;  /* 0x0000000000017941 */ /* 0x000fea0003800200 */
.L_x_5:
        /* <DEDUP_REMOVED lines=11> */
[----:B------:R-:W3:Y:S01]  /*0550*/  LDG.E R10, desc[UR6][R4.64+0xc] ;  /* 0x00000c06040a7981 */ /* 0x000ee2000c1e1900 */
[----:B------:R-:W-:Y:S01]  /*0560*/  VIADD R3, R3, 0x4 ;  /* 0x0000000403037836 */ /* 0x000fe20000000000 */
[----:B--2---:R-:W-:-:S04]  /*0570*/  IADD3 R2, PT, PT, R8, R7, R2 ;  /* 0x0000000708027210 */ /* 0x004fc80007ffe002 */
[----:B---3--:R-:W-:-:S07]  /*0580*/  IADD3 R2, PT, PT, R10, R9, R2 ;  /* 0x000000090a027210 */ /* 0x008fce0007ffe002 */
.L_x_8:
[----:B------:R-:W-:Y:S05]  /*0590*/  BSYNC.RECONVERGENT B1 ;  /* 0x0000000000017941 */ /* 0x000fea0003800200 */
.L_x_7:
[----:B------:R-:W-:Y:S05]  /*05a0*/  @!P1 BRA `(.L_x_1) ;  /* 0x0000000000289947 */ /* 0x000fea0003800000 */
[----:B------:R-:W0:Y:S01]  /*05b0*/  LDC.64 R4, c[0x0][0x388] ;  /* 0x0000e200ff047b82 */ /* 0x000e220000000a00 */
[----:B------:R-:W-:Y:S02]  /*05c0*/  IMAD.MOV R6, RZ, RZ, -R6 ;  /* 0x000000ffff067224 */ /* 0x000fe400078e0a06 */
[----:B0-----:R-:W-:-:S07]  /*05d0*/  IMAD.WIDE.U32 R4, R3, 0x4, R4 ;  /* 0x0000000403047825 */ /* 0x001fce00078e0004 */
.L_x_9:
[----:B------:R0:W2:Y:S01]  /*05e0*/  LDG.E R3, desc[UR6][R4.64] ;  /* 0x0000000604037981 */ /* 0x0000a2000c1e1900 */
[----:B------:R-:W-:-:S05]  /*05f0*/  VIADD R6, R6, 0x1 ;  /* 0x0000000106067836 */ /* 0x000fca0000000000 */
[----:B------:R-:W-:Y:S02]  /*0600*/  ISETP.NE.AND P0, PT, R6, RZ, PT ;  /* 0x000000ff0600720c */ /* 0x000fe40003f05270 */
[----:B0-----:R-:W-:-:S05]  /*0610*/  IADD3 R4, P1, PT, R4, 0x4, RZ ;  /* 0x0000000404047810 */ /* 0x001fca0007f3e0ff */
[----:B------:R-:W-:Y:S02]  /*0620*/  IMAD.X R5, RZ, RZ, R5, P1 ;  /* 0x000000ffff057224 */ /* 0x000fe400008e0605 */
[----:B--2---:R-:W-:-:S04]  /*0630*/  IMAD.IADD R2, R3, 0x1, R2 ;  /* 0x0000000103027824 */ /* 0x004fc800078e0202 */
[----:B------:R-:W-:Y:S05]  /*0640*/  @P0 BRA `(.L_x_9) ;  /* 0xfffffffc00e40947 */ /* 0x000fea000383ffff */
.L_x_1:
[----:B------:R-:W-:Y:S05]  /*0650*/  BSYNC.RECONVERGENT B0 ;  /* 0x0000000000007941 */ /* 0x000fea0003800200 */
.L_x_0:
[----:B------:R-:W0:Y:S08]  /*0660*/  LDC.64 R4, c[0x0][0x388] ;  /* 0x0000e200ff047b82 */ /* 0x000e300000000a00 */
[----:B------:R-:W1:Y:S01]  /*0670*/  LDC.64 R8, c[0x0][0x380] ;  /* 0x0000e000ff087b82 */ /* 0x000e620000000a00 */
[----:B0-----:R-:W-:-:S05]  /*0680*/  IMAD.WIDE.U32 R4, R0, 0x4, R4 ;  /* 0x0000000400047825 */ /* 0x001fca00078e0004 */
[----:B------:R-:W2:Y:S02]  /*0690*/  LDG.E R3, desc[UR6][R4.64] ;  /* 0x0000000604037981 */ /* 0x000ea4000c1e1900 */
[----:B--2---:R-:W-:-:S13]  /*06a0*/  ISETP.GE.AND P0, PT, R3, 0x1, PT ;  /* 0x000000010300780c */ /* 0x004fda0003f06270 */
[----:B-1----:R-:W-:Y:S05]  /*06b0*/  @!P0 EXIT ;  /* 0x000000000000894d */ /* 0x002fea0003800000 */
.L_x_10:
[----:B0-----:R-:W-:-:S05]  /*06c0*/  IMAD.WIDE R6, R2, 0x4, R8 ;  /* 0x0000000402067825 */ /* 0x001fca00078e0208 */
[----:B------:R0:W-:Y:S04]  /*06d0*/  STG.E desc[UR6][R6.64], R0 ;  /* 0x0000000006007986 */ /* 0x0001e8000c101906 */
[----:B------:R-:W2:Y:S01]  /*06e0*/  LDG.E R3, desc[UR6][R4.64] ;  /* 0x0000000604037981 */ /* 0x000ea2000c1e1900 */
[----:B------:R-:W-:Y:S02]  /*06f0*/  VIADD R2, R2, 0x1 ;  /* 0x0000000102027836 */ /* 0x000fe40000000000 */
[C---:B--2---:R-:W-:Y:S01]  /*0700*/  VIADD R11, R3.reuse, 0xffffffff ;  /* 0xffffffff030b7836 */ /* 0x044fe20000000000 */
[----:B------:R-:W-:-:S04]  /*0710*/  ISETP.GT.AND P0, PT, R3, 0x1, PT ;  /* 0x000000010300780c */ /* 0x000fc80003f04270 */
[----:B------:R0:W-:Y:S09]  /*0720*/  STG.E desc[UR6][R4.64], R11 ;  /* 0x0000000b04007986 */ /* 0x0001f2000c101906 */
[----:B------:R-:W-:Y:S05]  /*0730*/  @P0 BRA `(.L_x_10) ;  /* 0xfffffffc00e00947 */ /* 0x000fea000383ffff */
[----:B------:R-:W-:Y:S05]  /*0740*/  EXIT ;  /* 0x000000000000794d */ /* 0x000fea0003800000 */
.L_x_11:
[----:B------:R-:W-:-:S00]  /*0750*/  BRA `(.L_x_11) ;  /* 0xfffffffc00fc7947 */ /* 0x000fc0000383ffff */
[----:B------:R-:W-:-:S00]  /*0760*/  NOP ;  /* 0x0000000000007918 */ /* 0x000fc00000000000 */
        /* <DEDUP_REMOVED lines=9> */
.L_x_13:


//--------------------- .text._Z5countPiS_        --------------------------
	.section	.text._Z5countPiS_,"ax",@progbits
	.align	128
        .global         _Z5countPiS_
        .type           _Z5countPiS_,@function
        .size           _Z5countPiS_,(.L_x_14 - _Z5countPiS_)
        .other          _Z5countPiS_,@"STO_CUDA_ENTRY STV_DEFAULT"
_Z5countPiS_:
.text._Z5countPiS_:
[----:B------:R-:W-:Y:S01]  /*0000*/  LDC R1, c[0x0][0x37c] ;  /* 0x0000df00ff017b82 */ /* 0x000fe20000000800 */
[----:B------:R-:W0:Y:S07]  /*0010*/  S2R R5, SR_TID.X ;  /* 0x0000000000057919 */ /* 0x000e2e0000002100 */
[----:B------:R-:W0:Y:S01]  /*0020*/  LDC.64 R2, c[0x0][0x380] ;  /* 0x0000e000ff027b82 */ /* 0x000e220000000a00 */
[----:B------:R-:W1:Y:S01]  /*0030*/  LDCU.64 UR4, c[0x0][0x358] ;  /* 0x00006b00ff0477ac */ /* 0x000e620008000a00 */
[----:B0-----:R-:W-:-:S06]  /*0040*/  IMAD.WIDE.U32 R2, R5, 0x4, R2 ;  /* 0x0000000405027825 */ /* 0x001fcc00078e0002 */
[----:B------:R-:W0:Y:S01]  /*0050*/  LDC.64 R4, c[0x0][0x388] ;  /* 0x0000e200ff047b82 */ /* 0x000e220000000a00 */
[----:B-1----:R-:W0:Y:S01]  /*0060*/  LDG.E R3, desc[UR4][R2.64] ;  /* 0x0000000402037981 */ /* 0x002e22000c1e1900 */
[----:B------:R-:W-:Y:S02]  /*0070*/  HFMA2 R7, -RZ, RZ, 0, 5.9604644775390625e-08 ;  /* 0x00000001ff077431 */ /* 0x000fe400000001ff */
[----:B0-----:R-:W-:-:S05]  /*0080*/  IMAD.WIDE R4, R3, 0x4, R4 ;  /* 0x0000000403047825 */ /* 0x001fca00078e0204 */
[----:B------:R-:W-:Y:S01]  /*0090*/  REDG.E.ADD.STRONG.GPU desc[UR4][R4.64], R7 ;  /* 0x000000070400798e */ /* 0x000fe2000c12e104 */
[----:B------:R-:W-:Y:S05]  /*00a0*/  EXIT ;  /* 0x000000000000794d */ /* 0x000fea0003800000 */
.L_x_12:
        /* <DEDUP_REMOVED lines=13> */
.L_x_14:


//--------------------- .nv.shared.reserved.0     --------------------------
	.section	.nv.shared.reserved.0,"aw",@nobits
	.weak		__nv_reservedSMEM_offset_0_alias
	.size		__nv_reservedSMEM_offset_0_alias, 0, 64
	.other		__nv_reservedSMEM_offset_0_alias,@"STO_CUDA_RESERVED_SHARED STV_DEFAULT"
__nv_reservedSMEM_offset_0_alias:
	.zero		0
	.zero		64


//--------------------- .nv.constant0._Z10bucketsortPiS_ --------------------------
	.section	.nv.constant0._Z10bucketsortPiS_,"a",@progbits
	.sectionflags	@""
	.align	4
.nv.constant0._Z10bucketsortPiS_:
	.zero		912


//--------------------- .nv.constant0._Z5countPiS_ --------------------------
	.section	.nv.constant0._Z5countPiS_,"a",@progbits
	.sectionflags	@""
	.align	4
.nv.constant0._Z5countPiS_:
	.zero		912


//--------------------- SYMBOLS --------------------------

	.type		.nv.reservedSmem.offset0,@object
	.size		.nv.reservedSmem.offset0,0x4
